	.headerflags	@"EF_CUDA_TEXMODE_UNIFIED EF_CUDA_64BIT_ADDRESS EF_CUDA_ACCELERATORS EF_CUDA_SM90 EF_CUDA_VIRTUAL_SM(EF_CUDA_SM90)"
	.elftype	@"ET_EXEC"


//--------------------- .nv.info                  --------------------------
	.section	.nv.info,"",@"SHT_CUDA_INFO"
	.align	4


	//----- nvinfo : EIATTR_REGCOUNT
	.align		4
        /*0000*/ 	.byte	0x04, 0x2f
        /*0002*/ 	.short	(.L_1 - .L_0)
	.align		4
.L_0:
        /*0004*/ 	.word	index@(triton_red_fused__to_copy_add_mul_sum_11)
        /*0008*/ 	.word	0x00000020


	//----- nvinfo : EIATTR_MIN_STACK_SIZE
	.align		4
.L_1:
        /*000c*/ 	.byte	0x04, 0x12
        /*000e*/ 	.short	(.L_3 - .L_2)
	.align		4
.L_2:
        /*0010*/ 	.word	index@(triton_red_fused__to_copy_add_mul_sum_11)
        /*0014*/ 	.word	0x00000000


	//----- nvinfo : EIATTR_FRAME_SIZE
	.align		4
.L_3:
        /*0018*/ 	.byte	0x04, 0x11
        /*001a*/ 	.short	(.L_5 - .L_4)
	.align		4
.L_4:
        /*001c*/ 	.word	index@(triton_red_fused__to_copy_add_mul_sum_11)
        /*0020*/ 	.word	0x00000000


	//----- nvinfo : EIATTR_MIN_STACK_SIZE
	.align		4
.L_5:
        /*0024*/ 	.byte	0x04, 0x12
        /*0026*/ 	.short	(.L_7 - .L_6)
	.align		4
.L_6:
        /*0028*/ 	.word	index@(triton_red_fused__to_copy_add_mul_sum_11)
        /*002c*/ 	.word	0x00000000
.L_7:


//--------------------- .nv.info.triton_red_fused__to_copy_add_mul_sum_11 --------------------------
	.section	.nv.info.triton_red_fused__to_copy_add_mul_sum_11,"",@"SHT_CUDA_INFO"
	.sectionflags	@""
	.align	4


	//----- nvinfo : EIATTR_CUDA_API_VERSION
	.align		4
        /*0000*/ 	.byte	0x04, 0x37
        /*0002*/ 	.short	(.L_9 - .L_8)
.L_8:
        /*0004*/ 	.word	0x0000007c


	//----- nvinfo : EIATTR_KPARAM_INFO
	.align		4
.L_9:
        /*0008*/ 	.byte	0x04, 0x17
        /*000a*/ 	.short	(.L_11 - .L_10)
.L_10:
        /*000c*/ 	.word	0x00000000
        /*0010*/ 	.short	0x0008
        /*0012*/ 	.short	0x0038
        /*0014*/ 	.byte	0x00, 0xf4, 0x21, 0x00


	//----- nvinfo : EIATTR_KPARAM_INFO
	.align		4
.L_11:
        /*0018*/ 	.byte	0x04, 0x17
        /*001a*/ 	.short	(.L_13 - .L_12)
.L_12:
        /*001c*/ 	.word	0x00000000
        /*0020*/ 	.short	0x0007
        /*0022*/ 	.short	0x0034
        /*0024*/ 	.byte	0x00, 0xf0, 0x11, 0x00


	//----- nvinfo : EIATTR_KPARAM_INFO
	.align		4
.L_13:
        /*0028*/ 	.byte	0x04, 0x17
        /*002a*/ 	.short	(.L_15 - .L_14)
.L_14:
        /*002c*/ 	.word	0x00000000
        /*0030*/ 	.short	0x0006
        /*0032*/ 	.short	0x0030
        /*0034*/ 	.byte	0x00, 0xf0, 0x11, 0x00


	//----- nvinfo : EIATTR_KPARAM_INFO
	.align		4
.L_15:
        /*0038*/ 	.byte	0x04, 0x17
        /*003a*/ 	.short	(.L_17 - .L_16)
.L_16:
        /*003c*/ 	.word	0x00000000
        /*0040*/ 	.short	0x0005
        /*0042*/ 	.short	0x0028
        /*0044*/ 	.byte	0x00, 0xf4, 0x21, 0x00


	//----- nvinfo : EIATTR_KPARAM_INFO
	.align		4
.L_17:
        /*0048*/ 	.byte	0x04, 0x17
        /*004a*/ 	.short	(.L_19 - .L_18)
.L_18:
        /*004c*/ 	.word	0x00000000
        /*0050*/ 	.short	0x0004
        /*0052*/ 	.short	0x0020
        /*0054*/ 	.byte	0x00, 0xf4, 0x21, 0x00


	//----- nvinfo : EIATTR_KPARAM_INFO
	.align		4
.L_19:
        /*0058*/ 	.byte	0x04, 0x17
        /*005a*/ 	.short	(.L_21 - .L_20)
.L_20:
        /*005c*/ 	.word	0x00000000
        /*0060*/ 	.short	0x0003
        /*0062*/ 	.short	0x0018
        /*0064*/ 	.byte	0x00, 0xf4, 0x21, 0x00


	//----- nvinfo : EIATTR_KPARAM_INFO
	.align		4
.L_21:
        /*0068*/ 	.byte	0x04, 0x17
        /*006a*/ 	.short	(.L_23 - .L_22)
.L_22:
        /*006c*/ 	.word	0x00000000
        /*0070*/ 	.short	0x0002
        /*0072*/ 	.short	0x0010
        /*0074*/ 	.byte	0x00, 0xf4, 0x21, 0x00


	//----- nvinfo : EIATTR_KPARAM_INFO
	.align		4
.L_23:
        /*0078*/ 	.byte	0x04, 0x17
        /*007a*/ 	.short	(.L_25 - .L_24)
.L_24:
        /*007c*/ 	.word	0x00000000
        /*0080*/ 	.short	0x0001
        /*0082*/ 	.short	0x0008
        /*0084*/ 	.byte	0x00, 0xf4, 0x21, 0x00


	//----- nvinfo : EIATTR_KPARAM_INFO
	.align		4
.L_25:
        /*0088*/ 	.byte	0x04, 0x17
        /*008a*/ 	.short	(.L_27 - .L_26)
.L_26:
        /*008c*/ 	.word	0x00000000
        /*0090*/ 	.short	0x0000
        /*0092*/ 	.short	0x0000
        /*0094*/ 	.byte	0x00, 0xf4, 0x21, 0x00


	//----- nvinfo : EIATTR_SPARSE_MMA_MASK
	.align		4
.L_27:
        /*0098*/ 	.byte	0x03, 0x50
        /*009a*/ 	.short	0x0000


	//----- nvinfo : EIATTR_MAXREG_COUNT
	.align		4
        /*009c*/ 	.byte	0x03, 0x1b
        /*009e*/ 	.short	0x00ff


	//----- nvinfo : EIATTR_COOP_GROUP_MASK_REGIDS
	.align		4
        /*00a0*/ 	.byte	0x04, 0x29
        /*00a2*/ 	.short	(.L_29 - .L_28)


	//   ....[0]....
.L_28:
        /*00a4*/ 	.word	0xffffffff


	//   ....[1]....
        /*00a8*/ 	.word	0xffffffff


	//----- nvinfo : EIATTR_COOP_GROUP_INSTR_OFFSETS
	.align		4
.L_29:
        /*00ac*/ 	.byte	0x04, 0x28
        /*00ae*/ 	.short	(.L_31 - .L_30)


	//   ....[0]....
.L_30:
        /*00b0*/ 	.word	0x00000e70


	//   ....[1]....
        /*00b4*/ 	.word	0x00000eb0


	//----- nvinfo : EIATTR_EXIT_INSTR_OFFSETS
	.align		4
.L_31:
        /*00b8*/ 	.byte	0x04, 0x1c
        /*00ba*/ 	.short	(.L_33 - .L_32)


	//   ....[0]....
.L_32:
        /*00bc*/ 	.word	0x00000ed0


	//   ....[1]....
        /*00c0*/ 	.word	0x00000f10


	//----- nvinfo : EIATTR_REQNTID
	.align		4
.L_33:
        /*00c4*/ 	.byte	0x04, 0x10
        /*00c6*/ 	.short	(.L_35 - .L_34)
.L_34:
        /*00c8*/ 	.word	0x00000040
        /*00cc*/ 	.word	0x00000001
        /*00d0*/ 	.word	0x00000001


	//----- nvinfo : EIATTR_CBANK_PARAM_SIZE
	.align		4
.L_35:
        /*00d4*/ 	.byte	0x03, 0x19
        /*00d6*/ 	.short	0x0040


	//----- nvinfo : EIATTR_PARAM_CBANK
	.align		4
        /*00d8*/ 	.byte	0x04, 0x0a
        /*00da*/ 	.short	(.L_37 - .L_36)
	.align		4
.L_36:
        /*00dc*/ 	.word	index@(.nv.constant0.triton_red_fused__to_copy_add_mul_sum_11)
        /*00e0*/ 	.short	0x0210
        /*00e2*/ 	.short	0x0040


	//----- nvinfo : EIATTR_SW_WAR
	.align		4
.L_37:
        /*00e4*/ 	.byte	0x04, 0x36
        /*00e6*/ 	.short	(.L_39 - .L_38)
.L_38:
        /*00e8*/ 	.word	0x00000008
.L_39:


//--------------------- .nv.callgraph             --------------------------
	.section	.nv.callgraph,"",@"SHT_CUDA_CALLGRAPH"
	.align	4
	.sectionentsize	8
	.align		4
        /*0000*/ 	.word	0x00000000
	.align		4
        /*0004*/ 	.word	0xffffffff
	.align		4
        /*0008*/ 	.word	0x00000000
	.align		4
        /*000c*/ 	.word	0xfffffffe
	.align		4
        /*0010*/ 	.word	0x00000000
	.align		4
        /*0014*/ 	.word	0xfffffffd
	.align		4
        /*0018*/ 	.word	0x00000000
	.align		4
        /*001c*/ 	.word	0xfffffffc


//--------------------- .text.triton_red_fused__to_copy_add_mul_sum_11 --------------------------
	.section	.text.triton_red_fused__to_copy_add_mul_sum_11,"ax",@progbits
	.align	128
        .global         triton_red_fused__to_copy_add_mul_sum_11
        .type           triton_red_fused__to_copy_add_mul_sum_11,@function
        .size           triton_red_fused__to_copy_add_mul_sum_11,(.L_x_5 - triton_red_fused__to_copy_add_mul_sum_11)
        .other          triton_red_fused__to_copy_add_mul_sum_11,@"STO_CUDA_ENTRY STV_DEFAULT"
triton_red_fused__to_copy_add_mul_sum_11:
.text.triton_red_fused__to_copy_add_mul_sum_11:
[----:B------:R-:W0:Y:S02]  /*0000*/  LDC R1, c[0x0][0x28] ;  /* 0x00000a00ff017b82 */ /* 0x000e240000000800 */
[----:B------:R-:W-:Y:S01]  /*0010*/  ULDC UR4, c[0x0][0x244] ;  /* 0x0000910000047ab9 */ /* 0x000fe20000000800 */
[----:B------:R-:W1:Y:S01]  /*0020*/  S2R R2, SR_CTAID.X ;  /* 0x0000000000027919 */ /* 0x000e620000002500 */
[----:B------:R-:W-:Y:S01]  /*0030*/  MOV R4, UR4 ;  /* 0x0000000400047c02 */ /* 0x000fe20008000f00 */
[----:B------:R-:W-:Y:S01]  /*0040*/  ULDC.64 UR4, c[0x0][0x208] ;  /* 0x0000820000047ab9 */ /* 0x000fe20000000a00 */
[----:B------:R-:W-:Y:S01]  /*0050*/  HFMA2.MMA R8, -RZ, RZ, 0, 0 ;  /* 0x00000000ff087435 */ /* 0x000fe200000001ff */
[----:B------:R-:W2:Y:S01]  /*0060*/  S2R R3, SR_TID.X ;  /* 0x0000000000037919 */ /* 0x000ea20000002100 */
[----:B------:R-:W-:-:S13]  /*0070*/  ISETP.GE.AND P0, PT, R4, 0x1, PT ;  /* 0x000000010400780c */ /* 0x000fda0003f06270 */
[----:B------:R-:W-:Y:S05]  /*0080*/  @!P0 BRA `(.L_x_0) ;  /* 0x0000000c00788947 */ /* 0x000fea0003800000 */
[----:B------:R-:W-:Y:S02]  /*0090*/  ISETP.GT.AND P1, PT, R4, 0xc, PT ;  /* 0x0000000c0400780c */ /* 0x000fe40003f24270 */
[----:B--2---:R-:W-:Y:S02]  /*00a0*/  LOP3.LUT R5, R3, 0x3, RZ, 0xc0, !PT ;  /* 0x0000000303057812 */ /* 0x004fe400078ec0ff */
[----:B------:R-:W-:Y:S02]  /*00b0*/  PLOP3.LUT P0, PT, PT, PT, PT, 0x80, 0x0 ;  /* 0x000000000000781c */ /* 0x000fe40003f0f070 */
[----:B------:R-:W-:Y:S02]  /*00c0*/  MOV R8, RZ ;  /* 0x000000ff00087202 */ /* 0x000fe40000000f00 */
[----:B------:R-:W-:Y:S02]  /*00d0*/  MOV R6, RZ ;  /* 0x000000ff00067202 */ /* 0x000fe40000000f00 */
[----:B-1----:R-:W-:-:S03]  /*00e0*/  LEA R27, R5, R2, 0xc ;  /* 0x00000002051b7211 */ /* 0x002fc600078e60ff */
[----:B------:R-:W-:Y:S05]  /*00f0*/  @!P1 BRA `(.L_x_1) ;  /* 0x0000000400dc9947 */ /* 0x000fea0003800000 */
[----:B------:R-:W1:Y:S01]  /*0100*/  LDC R26, c[0x0][0x244] ;  /* 0x00009100ff1a7b82 */ /* 0x000e620000000800 */
[----:B------:R-:W-:Y:S02]  /*0110*/  PLOP3.LUT P0, PT, PT, PT, PT, 0x8, 0x0 ;  /* 0x000000000000781c */ /* 0x000fe40003f0e170 */
[----:B------:R-:W-:-:S05]  /*0120*/  IADD3 R7, R4, -0xc, RZ ;  /* 0xfffffff404077810 */ /* 0x000fca0007ffe0ff */
[----:B------:R-:W1:Y:S08]  /*0130*/  LDC.64 R18, c[0x0][0x210] ;  /* 0x00008400ff127b82 */ /* 0x000e700000000a00 */
[----:B------:R-:W1:Y:S08]  /*0140*/  LDC.64 R16, c[0x0][0x218] ;  /* 0x00008600ff107b82 */ /* 0x000e700000000a00 */
[----:B------:R-:W4:Y:S08]  /*0150*/  LDC.64 R14, c[0x0][0x220] ;  /* 0x00008800ff0e7b82 */ /* 0x000f300000000a00 */
[----:B------:R-:W0:Y:S08]  /*0160*/  LDC.64 R12, c[0x0][0x228] ;  /* 0x00008a00ff0c7b82 */ /* 0x000e300000000a00 */
[----:B-1----:R-:W0:Y:S02]  /*0170*/  LDC.64 R10, c[0x0][0x230] ;  /* 0x00008c00ff0a7b82 */ /* 0x002e240000000a00 */
.L_x_2:
[----:B------:R-:W-:Y:S02]  /*0180*/  IADD3 R25, R5, R6, RZ ;  /* 0x0000000605197210 */ /* 0x000fe40007ffe0ff */
[----:B------:R-:W-:Y:S01]  /*0190*/  MOV R4, R26 ;  /* 0x0000001a00047202 */ /* 0x000fe20000000f00 */
[----:B------:R-:W-:Y:S01]  /*01a0*/  IMAD.WIDE R22, R27, 0x2, R18 ;  /* 0x000000021b167825 */ /* 0x000fe200078e0212 */
[----:B------:R-:W-:Y:S02]  /*01b0*/  PRMT R28, RZ, 0x7610, R28 ;  /* 0x00007610ff1c7816 */ /* 0x000fe4000000001c */
[----:B------:R-:W-:Y:S01]  /*01c0*/  ISETP.GE.AND P1, PT, R25, R4, PT ;  /* 0x000000041900720c */ /* 0x000fe20003f26270 */
[----:B------:R-:W-:Y:S01]  /*01d0*/  IMAD.WIDE R20, R27, 0x2, R16 ;  /* 0x000000021b147825 */ /* 0x000fe200078e0210 */
[----:B------:R-:W-:Y:S02]  /*01e0*/  PRMT R0, RZ, 0x7610, R0 ;  /* 0x00007610ff007816 */ /* 0x000fe40000000000 */
[----:B------:R-:W-:Y:S01]  /*01f0*/  PRMT R29, RZ, 0x7610, R29 ;  /* 0x00007610ff1d7816 */ /* 0x000fe2000000001d */
[----:B------:R-:W-:-:S08]  /*0200*/  HFMA2.MMA R9, -RZ, RZ, 0, 0 ;  /* 0x00000000ff097435 */ /* 0x000fd000000001ff */
[----:B------:R1:W2:Y:S04]  /*0210*/  @!P1 LDG.E.EF.U16 R28, desc[UR4][R20.64] ;  /* 0x00000004141c9981 */ /* 0x0002a8000c0e1500 */
[----:B------:R3:W5:Y:S01]  /*0220*/  @!P1 LDG.E.EF.U16 R0, desc[UR4][R22.64] ;  /* 0x0000000416009981 */ /* 0x000762000c0e1500 */
[----:B-1--4-:R-:W-:-:S04]  /*0230*/  IMAD.WIDE R20, R27, 0x2, R14 ;  /* 0x000000021b147825 */ /* 0x012fc800078e020e */
[----:B0--3--:R-:W-:Y:S01]  /*0240*/  IMAD.WIDE R22, R25, 0x4, R10 ;  /* 0x0000000419167825 */ /* 0x009fe200078e020a */
[----:B------:R0:W3:Y:S03]  /*0250*/  @!P1 LDG.E.EF.U16 R29, desc[UR4][R20.64] ;  /* 0x00000004141d9981 */ /* 0x0000e6000c0e1500 */
[----:B------:R-:W-:Y:S01]  /*0260*/  IMAD.WIDE R24, R27, 0x2, R12 ;  /* 0x000000021b187825 */ /* 0x000fe200078e020c */
[----:B------:R1:W4:Y:S01]  /*0270*/  @!P1 LDG.E.EL R9, desc[UR4][R22.64] ;  /* 0x0000000416099981 */ /* 0x000322000c2e1900 */
[----:B0-----:R-:W-:-:S06]  /*0280*/  PRMT R20, RZ, 0x7610, R20 ;  /* 0x00007610ff147816 */ /* 0x001fcc0000000014 */
[----:B------:R0:W4:Y:S01]  /*0290*/  @!P1 LDG.E.EF.U16 R20, desc[UR4][R24.64] ;  /* 0x0000000418149981 */ /* 0x000122000c0e1500 */
[----:B-1----:R-:W-:-:S04]  /*02a0*/  IADD3 R23, R5, 0x4, R6 ;  /* 0x0000000405177810 */ /* 0x002fc80007ffe006 */
[C---:B------:R-:W-:Y:S01]  /*02b0*/  ISETP.GE.AND P2, PT, R23.reuse, R4, PT ;  /* 0x000000041700720c */ /* 0x040fe20003f46270 */
[----:B------:R-:W-:-:S04]  /*02c0*/  IMAD.WIDE R22, R23, 0x4, R10 ;  /* 0x0000000417167825 */ /* 0x000fc800078e020a */
[----:B--2---:R-:W-:Y:S02]  /*02d0*/  HADD2.F32 R28, -RZ, R28.H0_H0 ;  /* 0x2000001cff1c7230 */ /* 0x004fe40000004100 */
[----:B-----5:R-:W-:-:S05]  /*02e0*/  HADD2.F32 R0, -RZ, R0.H0_H0 ;  /* 0x20000000ff007230 */ /* 0x020fca0000004100 */
[----:B------:R-:W-:Y:S01]  /*02f0*/  FADD R28, R0, R28 ;  /* 0x0000001c001c7221 */ /* 0x000fe20000000000 */
[----:B------:R-:W-:Y:S01]  /*0300*/  MOV R0, RZ ;  /* 0x000000ff00007202 */ /* 0x000fe20000000f00 */
[----:B---3--:R-:W-:Y:S01]  /*0310*/  HADD2.F32 R21, -RZ, R29.H0_H0 ;  /* 0x2000001dff157230 */ /* 0x008fe20000004100 */
[----:B------:R-:W-:-:S04]  /*0320*/  IADD3 R29, R27, 0x4000, RZ ;  /* 0x000040001b1d7810 */ /* 0x000fc80007ffe0ff */
[----:B------:R1:W2:Y:S01]  /*0330*/  @!P2 LDG.E.EL R0, desc[UR4][R22.64] ;  /* 0x000000041600a981 */ /* 0x0002a2000c2e1900 */
[--C-:B------:R-:W-:Y:S01]  /*0340*/  FADD R21, R21, R28.reuse ;  /* 0x0000001c15157221 */ /* 0x100fe20000000000 */
[----:B------:R-:W-:Y:S01]  /*0350*/  PRMT R28, RZ, 0x7610, R28 ;  /* 0x00007610ff1c7816 */ /* 0x000fe2000000001c */
[----:B0-----:R-:W-:Y:S01]  /*0360*/  IMAD.WIDE R24, R29, 0x2, R18 ;  /* 0x000000021d187825 */ /* 0x001fe200078e0212 */
[----:B-1----:R-:W-:-:S04]  /*0370*/  MOV R22, R8 ;  /* 0x0000000800167202 */ /* 0x002fc80000000f00 */
[----:B------:R0:W3:Y:S01]  /*0380*/  @!P2 LDG.E.EF.U16 R28, desc[UR4][R24.64] ;  /* 0x00000004181ca981 */ /* 0x0000e2000c0e1500 */
[----:B----4-:R-:W-:Y:S01]  /*0390*/  HADD2.F32 R20, -RZ, R20.H0_H0 ;  /* 0x20000014ff147230 */ /* 0x010fe20000004100 */
[----:B------:R-:W-:-:S04]  /*03a0*/  PRMT R23, RZ, 0x7610, R23 ;  /* 0x00007610ff177816 */ /* 0x000fc80000000017 */
[----:B------:R-:W-:Y:S01]  /*03b0*/  FMUL R9, R20, R9 ;  /* 0x0000000914097220 */ /* 0x000fe20000400000 */
[----:B0-----:R-:W-:-:S03]  /*03c0*/  PRMT R24, RZ, 0x7610, R24 ;  /* 0x00007610ff187816 */ /* 0x001fc60000000018 */
[----:B------:R-:W-:Y:S01]  /*03d0*/  @!P1 FFMA R22, R21, R9, R22 ;  /* 0x0000000915169223 */ /* 0x000fe20000000016 */
[----:B------:R-:W-:-:S04]  /*03e0*/  IMAD.WIDE R8, R29, 0x2, R16 ;  /* 0x000000021d087825 */ /* 0x000fc800078e0210 */
[C---:B------:R-:W-:Y:S01]  /*03f0*/  IMAD.WIDE R20, R29.reuse, 0x2, R14 ;  /* 0x000000021d147825 */ /* 0x040fe200078e020e */
[----:B------:R0:W4:Y:S04]  /*0400*/  @!P2 LDG.E.EF.U16 R23, desc[UR4][R8.64] ;  /* 0x000000040817a981 */ /* 0x000128000c0e1500 */
[----:B------:R1:W5:Y:S01]  /*0410*/  @!P2 LDG.E.EF.U16 R24, desc[UR4][R20.64] ;  /* 0x000000041418a981 */ /* 0x000362000c0e1500 */
[----:B0-----:R-:W-:Y:S01]  /*0420*/  IMAD.WIDE R8, R29, 0x2, R12 ;  /* 0x000000021d087825 */ /* 0x001fe200078e020c */
[----:B-1----:R-:W-:-:S06]  /*0430*/  PRMT R20, RZ, 0x7610, R20 ;  /* 0x00007610ff147816 */ /* 0x002fcc0000000014 */
[----:B------:R-:W2:Y:S01]  /*0440*/  @!P2 LDG.E.EF.U16 R20, desc[UR4][R8.64] ;  /* 0x000000040814a981 */ /* 0x000ea2000c0e1500 */
[----:B------:R-:W-:-:S04]  /*0450*/  IADD3 R29, R5, 0x8, R6 ;  /* 0x00000008051d7810 */ /* 0x000fc80007ffe006 */
[----:B------:R-:W-:Y:S01]  /*0460*/  ISETP.GE.AND P1, PT, R29, R4, PT ;  /* 0x000000041d00720c */ /* 0x000fe20003f26270 */
[----:B---3--:R-:W-:Y:S02]  /*0470*/  HADD2.F32 R25, -RZ, R28.H0_H0 ;  /* 0x2000001cff197230 */ /* 0x008fe40000004100 */
[----:B----4-:R-:W-:Y:S01]  /*0480*/  HADD2.F32 R28, -RZ, R23.H0_H0 ;  /* 0x20000017ff1c7230 */ /* 0x010fe20000004100 */
[----:B------:R-:W-:-:S04]  /*0490*/  HFMA2.MMA R23, -RZ, RZ, 0, 0 ;  /* 0x00000000ff177435 */ /* 0x000fc800000001ff */
[----:B------:R-:W-:Y:S01]  /*04a0*/  FADD R25, R25, R28 ;  /* 0x0000001c19197221 */ /* 0x000fe20000000000 */
[----:B------:R-:W-:-:S04]  /*04b0*/  IMAD.WIDE R28, R29, 0x4, R10 ;  /* 0x000000041d1c7825 */ /* 0x000fc800078e020a */
[----:B-----5:R-:W-:Y:S01]  /*04c0*/  HADD2.F32 R24, -RZ, R24.H0_H0 ;  /* 0x20000018ff187230 */ /* 0x020fe20000004100 */
[----:B------:R0:W3:Y:S04]  /*04d0*/  @!P1 LDG.E.EL R23, desc[UR4][R28.64] ;  /* 0x000000041c179981 */ /* 0x0000e8000c2e1900 */
[----:B------:R-:W-:Y:S01]  /*04e0*/  FADD R25, R24, R25 ;  /* 0x0000001918197221 */ /* 0x000fe20000000000 */
[----:B--2---:R-:W-:Y:S01]  /*04f0*/  HADD2.F32 R21, -RZ, R20.H0_H0 ;  /* 0x20000014ff157230 */ /* 0x004fe20000004100 */
[----:B0-----:R-:W-:-:S04]  /*0500*/  IADD3 R29, R27, 0x8000, RZ ;  /* 0x000080001b1d7810 */ /* 0x001fc80007ffe0ff */
[----:B------:R-:W-:Y:S01]  /*0510*/  FMUL R20, R21, R0 ;  /* 0x0000000015147220 */ /* 0x000fe20000400000 */
[----:B------:R-:W-:-:S03]  /*0520*/  PRMT R28, RZ, 0x7610, R28 ;  /* 0x00007610ff1c7816 */ /* 0x000fc6000000001c */
[----:B------:R-:W-:Y:S01]  /*0530*/  @!P2 FFMA R22, R25, R20, R22 ;  /* 0x000000141916a223 */ /* 0x000fe20000000016 */
[----:B------:R-:W-:Y:S01]  /*0540*/  IMAD.WIDE R24, R29, 0x2, R16 ;  /* 0x000000021d187825 */ /* 0x000fe200078e0210 */
[----:B------:R-:W-:-:S03]  /*0550*/  PRMT R0, RZ, 0x7610, R0 ;  /* 0x00007610ff007816 */ /* 0x000fc60000000000 */
[C---:B------:R-:W-:Y:S01]  /*0560*/  IMAD.WIDE R8, R29.reuse, 0x2, R18 ;  /* 0x000000021d087825 */ /* 0x040fe200078e0212 */
[----:B------:R0:W2:Y:S03]  /*0570*/  @!P1 LDG.E.EF.U16 R28, desc[UR4][R24.64] ;  /* 0x00000004181c9981 */ /* 0x0000a6000c0e1500 */
[C---:B------:R-:W-:Y:S01]  /*0580*/  IMAD.WIDE R20, R29.reuse, 0x2, R14 ;  /* 0x000000021d147825 */ /* 0x040fe200078e020e */
[----:B------:R1:W4:Y:S01]  /*0590*/  @!P1 LDG.E.EF.U16 R0, desc[UR4][R8.64] ;  /* 0x0000000408009981 */ /* 0x000322000c0e1500 */
[----:B0-----:R-:W-:Y:S02]  /*05a0*/  PRMT R24, RZ, 0x7610, R24 ;  /* 0x00007610ff187816 */ /* 0x001fe40000000018 */
[----:B-1----:R-:W-:-:S04]  /*05b0*/  IMAD.WIDE R8, R29, 0x2, R12 ;  /* 0x000000021d087825 */ /* 0x002fc800078e020c */
[----:B------:R0:W5:Y:S02]  /*05c0*/  @!P1 LDG.E.EF.U16 R24, desc[UR4][R20.64] ;  /* 0x0000000414189981 */ /* 0x000164000c0e1500 */
[----:B0-----:R-:W-:-:S06]  /*05d0*/  PRMT R20, RZ, 0x7610, R20 ;  /* 0x00007610ff147816 */ /* 0x001fcc0000000014 */
[----:B------:R0:W3:Y:S02]  /*05e0*/  @!P1 LDG.E.EF.U16 R20, desc[UR4][R8.64] ;  /* 0x0000000408149981 */ /* 0x0000e4000c0e1500 */
[----:B0-----:R-:W-:-:S04]  /*05f0*/  IADD3 R9, R5, 0xc, R6 ;  /* 0x0000000c05097810 */ /* 0x001fc80007ffe006 */
[----:B------:R-:W-:Y:S01]  /*0600*/  ISETP.GE.AND P2, PT, R9, R4, PT ;  /* 0x000000040900720c */ /* 0x000fe20003f46270 */
[----:B--2---:R-:W-:Y:S02]  /*0610*/  HADD2.F32 R29, -RZ, R28.H0_H0 ;  /* 0x2000001cff1d7230 */ /* 0x004fe40000004100 */
[----:B----4-:R-:W-:-:S05]  /*0620*/  HADD2.F32 R0, -RZ, R0.H0_H0 ;  /* 0x20000000ff007230 */ /* 0x010fca0000004100 */
[----:B------:R-:W-:Y:S01]  /*0630*/  FADD R25, R0, R29 ;  /* 0x0000001d00197221 */ /* 0x000fe20000000000 */
[----:B------:R-:W-:Y:S01]  /*0640*/  MOV R0, RZ ;  /* 0x000000ff00007202 */ /* 0x000fe20000000f00 */
[----:B------:R-:W-:-:S04]  /*0650*/  IMAD.WIDE R28, R9, 0x4, R10 ;  /* 0x00000004091c7825 */ /* 0x000fc800078e020a */
[----:B-----5:R-:W-:Y:S01]  /*0660*/  HADD2.F32 R24, -RZ, R24.H0_H0 ;  /* 0x20000018ff187230 */ /* 0x020fe20000004100 */
[----:B------:R0:W2:Y:S04]  /*0670*/  @!P2 LDG.E.EL R0, desc[UR4][R28.64] ;  /* 0x000000041c00a981 */ /* 0x0000a8000c2e1900 */
[----:B------:R-:W-:Y:S01]  /*0680*/  FADD R9, R24, R25 ;  /* 0x0000001918097221 */ /* 0x000fe20000000000 */
[----:B------:R-:W-:Y:S02]  /*0690*/  IADD3 R25, R27, 0xc000, RZ ;  /* 0x0000c0001b197810 */ /* 0x000fe40007ffe0ff */
[----:B------:R-:W-:Y:S02]  /*06a0*/  PRMT R24, RZ, 0x7610, R24 ;  /* 0x00007610ff187816 */ /* 0x000fe40000000018 */
[----:B0-----:R-:W-:Y:S01]  /*06b0*/  MOV R28, R22 ;  /* 0x00000016001c7202 */ /* 0x001fe20000000f00 */
[----:B---3--:R-:W-:-:S05]  /*06c0*/  HADD2.F32 R20, -RZ, R20.H0_H0 ;  /* 0x20000014ff147230 */ /* 0x008fca0000004100 */
[----:B------:R-:W-:Y:S01]  /*06d0*/  FMUL R8, R20, R23 ;  /* 0x0000001714087220 */ /* 0x000fe20000400000 */
[----:B------:R-:W-:Y:S01]  /*06e0*/  IMAD.WIDE R22, R25, 0x2, R18 ;  /* 0x0000000219167825 */ /* 0x000fe200078e0212 */
[----:B------:R-:W-:-:S03]  /*06f0*/  PRMT R29, RZ, 0x7610, R29 ;  /* 0x00007610ff1d7816 */ /* 0x000fc6000000001d */
[----:B------:R-:W-:Y:S01]  /*0700*/  @!P1 FFMA R28, R9, R8, R28 ;  /* 0x00000008091c9223 */ /* 0x000fe2000000001c */
[----:B------:R0:W3:Y:S01]  /*0710*/  @!P2 LDG.E.EF.U16 R24, desc[UR4][R22.64] ;  /* 0x000000041618a981 */ /* 0x0000e2000c0e1500 */
[----:B------:R-:W-:-:S04]  /*0720*/  IMAD.WIDE R20, R25, 0x2, R14 ;  /* 0x0000000219147825 */ /* 0x000fc800078e020e */
[----:B------:R-:W-:Y:S01]  /*0730*/  IMAD.WIDE R8, R25, 0x2, R16 ;  /* 0x0000000219087825 */ /* 0x000fe200078e0210 */
[----:B0-----:R-:W-:-:S04]  /*0740*/  PRMT R22, RZ, 0x7610, R22 ;  /* 0x00007610ff167816 */ /* 0x001fc80000000016 */
[----:B------:R0:W4:Y:S04]  /*0750*/  @!P2 LDG.E.EF.U16 R29, desc[UR4][R8.64] ;  /* 0x00000004081da981 */ /* 0x000128000c0e1500 */
[----:B------:R1:W5:Y:S01]  /*0760*/  @!P2 LDG.E.EF.U16 R22, desc[UR4][R20.64] ;  /* 0x000000041416a981 */ /* 0x000362000c0e1500 */
[----:B0-----:R-:W-:Y:S01]  /*0770*/  IMAD.WIDE R8, R25, 0x2, R12 ;  /* 0x0000000219087825 */ /* 0x001fe200078e020c */
[----:B-1----:R-:W-:-:S06]  /*0780*/  PRMT R20, RZ, 0x7610, R20 ;  /* 0x00007610ff147816 */ /* 0x002fcc0000000014 */
[----:B------:R-:W2:Y:S01]  /*0790*/  @!P2 LDG.E.EF.U16 R20, desc[UR4][R8.64] ;  /* 0x000000040814a981 */ /* 0x000ea2000c0e1500 */
[----:B------:R-:W-:-:S04]  /*07a0*/  IADD3 R6, R6, 0x10, RZ ;  /* 0x0000001006067810 */ /* 0x000fc80007ffe0ff */
[----:B------:R-:W-:Y:S02]  /*07b0*/  ISETP.GE.AND P1, PT, R6, R7, PT ;  /* 0x000000070600720c */ /* 0x000fe40003f26270 */
[----:B------:R-:W-:Y:S01]  /*07c0*/  IADD3 R27, R27, 0x10000, RZ ;  /* 0x000100001b1b7810 */ /* 0x000fe20007ffe0ff */
[----:B---3--:R-:W-:Y:S02]  /*07d0*/  HADD2.F32 R24, -RZ, R24.H0_H0 ;  /* 0x20000018ff187230 */ /* 0x008fe40000004100 */
[----:B----4-:R-:W-:Y:S02]  /*07e0*/  HADD2.F32 R29, -RZ, R29.H0_H0 ;  /* 0x2000001dff1d7230 */ /* 0x010fe40000004100 */
[----:B-----5:R-:W-:-:S03]  /*07f0*/  HADD2.F32 R23, -RZ, R22.H0_H0 ;  /* 0x20000016ff177230 */ /* 0x020fc60000004100 */
[----:B------:R-:W-:-:S04]  /*0800*/  FADD R22, R24, R29 ;  /* 0x0000001d18167221 */ /* 0x000fc80000000000 */
[----:B------:R-:W-:Y:S01]  /*0810*/  FADD R23, R23, R22 ;  /* 0x0000001617177221 */ /* 0x000fe20000000000 */
[----:B--2---:R-:W-:-:S05]  /*0820*/  HADD2.F32 R25, -RZ, R20.H0_H0 ;  /* 0x20000014ff197230 */ /* 0x004fca0000004100 */
[----:B------:R-:W-:-:S04]  /*0830*/  FMUL R0, R25, R0 ;  /* 0x0000000019007220 */ /* 0x000fc80000400000 */
[----:B------:R-:W-:-:S05]  /*0840*/  @!P2 FFMA R28, R23, R0, R28 ;  /* 0x00000000171ca223 */ /* 0x000fca000000001c */
[----:B------:R-:W-:Y:S01]  /*0850*/  MOV R8, R28 ;  /* 0x0000001c00087202 */ /* 0x000fe20000000f00 */
[----:B------:R-:W-:Y:S06]  /*0860*/  @!P1 BRA `(.L_x_2) ;  /* 0xfffffff800449947 */ /* 0x000fec000383ffff */
.L_x_1:
[----:B------:R-:W-:-:S04]  /*0870*/  IADD3 R0, -R6, R4, RZ ;  /* 0x0000000406007210 */ /* 0x000fc80007ffe1ff */
[----:B------:R-:W-:-:S13]  /*0880*/  ISETP.GT.AND P1, PT, R0, 0x4, PT ;  /* 0x000000040000780c */ /* 0x000fda0003f24270 */
[----:B------:R-:W-:Y:S05]  /*0890*/  @!P1 BRA `(.L_x_3) ;  /* 0x0000000000f49947 */ /* 0x000fea0003800000 */
[----:B------:R-:W1:Y:S01]  /*08a0*/  LDC.64 R18, c[0x0][0x210] ;  /* 0x00008400ff127b82 */ /* 0x000e620000000a00 */
[----:B------:R-:W-:Y:S02]  /*08b0*/  IADD3 R9, R5, R6, RZ ;  /* 0x0000000605097210 */ /* 0x000fe40007ffe0ff */
[----:B------:R-:W-:Y:S02]  /*08c0*/  IADD3 R6, R6, 0x4, RZ ;  /* 0x0000000406067810 */ /* 0x000fe40007ffe0ff */
[----:B------:R-:W-:-:S03]  /*08d0*/  ISETP.GE.AND P0, PT, R9, R4, PT ;  /* 0x000000040900720c */ /* 0x000fc60003f06270 */
[----:B------:R-:W2:Y:S08]  /*08e0*/  LDC.64 R12, c[0x0][0x220] ;  /* 0x00008800ff0c7b82 */ /* 0x000eb00000000a00 */
[----:B------:R-:W3:Y:S01]  /*08f0*/  LDC.64 R10, c[0x0][0x218] ;  /* 0x00008600ff0a7b82 */ /* 0x000ee20000000a00 */
[----:B------:R-:W-:Y:S02]  /*0900*/  IADD3 R25, R5, R6, RZ ;  /* 0x0000000605197210 */ /* 0x000fe40007ffe0ff */
[----:B------:R-:W-:-:S02]  /*0910*/  PRMT R24, RZ, 0x7610, R24 ;  /* 0x00007610ff187816 */ /* 0x000fc40000000018 */
[----:B------:R-:W-:-:S03]  /*0920*/  PRMT R23, RZ, 0x7610, R23 ;  /* 0x00007610ff177816 */ /* 0x000fc60000000017 */
[----:B------:R-:W4:Y:S01]  /*0930*/  LDC.64 R14, c[0x0][0x228] ;  /* 0x00008a00ff0e7b82 */ /* 0x000f220000000a00 */
[----:B------:R-:W-:Y:S01]  /*0940*/  ISETP.GE.AND P1, PT, R25, R4, PT ;  /* 0x000000041900720c */ /* 0x000fe20003f26270 */
[----:B-1----:R-:W-:-:S06]  /*0950*/  IMAD.WIDE R20, R27, 0x2, R18 ;  /* 0x000000021b147825 */ /* 0x002fcc00078e0212 */
[----:B------:R-:W1:Y:S01]  /*0960*/  LDC.64 R16, c[0x0][0x230] ;  /* 0x00008c00ff107b82 */ /* 0x000e620000000a00 */
[----:B------:R-:W-:Y:S01]  /*0970*/  IADD3 R7, R27, 0x4000, RZ ;  /* 0x000040001b077810 */ /* 0x000fe20007ffe0ff */
[----:B------:R2:W5:Y:S01]  /*0980*/  @!P0 LDG.E.EF.U16 R24, desc[UR4][R20.64] ;  /* 0x0000000414188981 */ /* 0x000562000c0e1500 */
[----:B------:R-:W-:Y:S02]  /*0990*/  PRMT R22, RZ, 0x7610, R22 ;  /* 0x00007610ff167816 */ /* 0x000fe40000000016 */
[----:B------:R-:W-:Y:S01]  /*09a0*/  PRMT R26, RZ, 0x7610, R26 ;  /* 0x00007610ff1a7816 */ /* 0x000fe2000000001a */
[----:B------:R-:W-:Y:S01]  /*09b0*/  IMAD.WIDE R18, R7, 0x2, R18 ;  /* 0x0000000207127825 */ /* 0x000fe200078e0212 */
[----:B------:R-:W-:-:S03]  /*09c0*/  PRMT R0, RZ, 0x7610, R0 ;  /* 0x00007610ff007816 */ /* 0x000fc60000000000 */
[C---:B---3--:R-:W-:Y:S01]  /*09d0*/  IMAD.WIDE R28, R27.reuse, 0x2, R10 ;  /* 0x000000021b1c7825 */ /* 0x048fe200078e020a */
[----:B------:R3:W5:Y:S03]  /*09e0*/  @!P1 LDG.E.EF.U16 R26, desc[UR4][R18.64] ;  /* 0x00000004121a9981 */ /* 0x000766000c0e1500 */
[----:B--2---:R-:W-:Y:S01]  /*09f0*/  IMAD.WIDE R20, R27, 0x2, R12 ;  /* 0x000000021b147825 */ /* 0x004fe200078e020c */
[----:B------:R-:W2:Y:S04]  /*0a00*/  @!P0 LDG.E.EF.U16 R23, desc[UR4][R28.64] ;  /* 0x000000041c178981 */ /* 0x000ea8000c0e1500 */
[----:B------:R4:W2:Y:S01]  /*0a10*/  @!P0 LDG.E.EF.U16 R22, desc[UR4][R20.64] ;  /* 0x0000000414168981 */ /* 0x0008a2000c0e1500 */
[----:B---3--:R-:W-:Y:S01]  /*0a20*/  HFMA2.MMA R18, -RZ, RZ, 0, 0 ;  /* 0x00000000ff127435 */ /* 0x008fe200000001ff */
[----:B------:R-:W-:-:S04]  /*0a30*/  IMAD.WIDE R10, R7, 0x2, R10 ;  /* 0x00000002070a7825 */ /* 0x000fc800078e020a */
[----:B----4-:R-:W-:Y:S01]  /*0a40*/  IMAD.WIDE R20, R27, 0x2, R14 ;  /* 0x000000021b147825 */ /* 0x010fe200078e020e */
[----:B------:R-:W-:-:S03]  /*0a50*/  PRMT R27, RZ, 0x7610, R27 ;  /* 0x00007610ff1b7816 */ /* 0x000fc6000000001b */
[----:B-1----:R-:W-:Y:S01]  /*0a60*/  IMAD.WIDE R28, R9, 0x4, R16 ;  /* 0x00000004091c7825 */ /* 0x002fe200078e0210 */
[----:B------:R1:W3:Y:S01]  /*0a70*/  @!P0 LDG.E.EF.U16 R0, desc[UR4][R20.64] ;  /* 0x0000000414008981 */ /* 0x0002e2000c0e1500 */
[----:B------:R-:W-:Y:S02]  /*0a80*/  PRMT R9, RZ, 0x7610, R9 ;  /* 0x00007610ff097816 */ /* 0x000fe40000000009 */
[----:B------:R-:W-:Y:S01]  /*0a90*/  PRMT R19, RZ, 0x7610, R19 ;  /* 0x00007610ff137816 */ /* 0x000fe20000000013 */
[----:B------:R-:W4:Y:S01]  /*0aa0*/  @!P0 LDG.E.EL R18, desc[UR4][R28.64] ;  /* 0x000000041c128981 */ /* 0x000f22000c2e1900 */
[----:B------:R-:W-:-:S03]  /*0ab0*/  IMAD.WIDE R12, R7, 0x2, R12 ;  /* 0x00000002070c7825 */ /* 0x000fc600078e020c */
[----:B------:R5:W4:Y:S01]  /*0ac0*/  @!P1 LDG.E.EF.U16 R27, desc[UR4][R10.64] ;  /* 0x000000040a1b9981 */ /* 0x000b22000c0e1500 */
[----:B------:R-:W-:Y:S01]  /*0ad0*/  IMAD.WIDE R14, R7, 0x2, R14 ;  /* 0x00000002070e7825 */ /* 0x000fe200078e020e */
[----:B-1----:R-:W-:Y:S02]  /*0ae0*/  MOV R20, RZ ;  /* 0x000000ff00147202 */ /* 0x002fe40000000f00 */
[----:B------:R-:W4:Y:S01]  /*0af0*/  @!P1 LDG.E.EF.U16 R9, desc[UR4][R12.64] ;  /* 0x000000040c099981 */ /* 0x000f22000c0e1500 */
[----:B------:R-:W-:-:S03]  /*0b00*/  IMAD.WIDE R16, R25, 0x4, R16 ;  /* 0x0000000419107825 */ /* 0x000fc600078e0210 */
[----:B------:R-:W4:Y:S04]  /*0b10*/  @!P1 LDG.E.EF.U16 R19, desc[UR4][R14.64] ;  /* 0x000000040e139981 */ /* 0x000f28000c0e1500 */
[----:B------:R-:W4:Y:S01]  /*0b20*/  @!P1 LDG.E.EL R20, desc[UR4][R16.64] ;  /* 0x0000000410149981 */ /* 0x000f22000c2e1900 */
[----:B------:R-:W-:Y:S01]  /*0b30*/  IADD3 R6, R6, 0x4, RZ ;  /* 0x0000000406067810 */ /* 0x000fe20007ffe0ff */
[----:B-----5:R-:W-:Y:S02]  /*0b40*/  HADD2.F32 R10, -RZ, R24.H0_H0 ;  /* 0x20000018ff0a7230 */ /* 0x020fe40000004100 */
[----:B--2---:R-:W-:Y:S02]  /*0b50*/  HADD2.F32 R23, -RZ, R23.H0_H0 ;  /* 0x20000017ff177230 */ /* 0x004fe40000004100 */
[----:B------:R-:W-:-:S03]  /*0b60*/  HADD2.F32 R11, -RZ, R22.H0_H0 ;  /* 0x20000016ff0b7230 */ /* 0x000fc60000004100 */
[----:B------:R-:W-:-:S04]  /*0b70*/  FADD R10, R10, R23 ;  /* 0x000000170a0a7221 */ /* 0x000fc80000000000 */
[----:B------:R-:W-:Y:S01]  /*0b80*/  FADD R11, R11, R10 ;  /* 0x0000000a0b0b7221 */ /* 0x000fe20000000000 */
[----:B---3--:R-:W-:Y:S02]  /*0b90*/  HADD2.F32 R21, -RZ, R0.H0_H0 ;  /* 0x20000000ff157230 */ /* 0x008fe40000004100 */
[----:B------:R-:W-:-:S03]  /*0ba0*/  HADD2.F32 R0, -RZ, R26.H0_H0 ;  /* 0x2000001aff007230 */ /* 0x000fc60000004100 */
[----:B----4-:R-:W-:Y:S01]  /*0bb0*/  FMUL R18, R21, R18 ;  /* 0x0000001215127220 */ /* 0x010fe20000400000 */
[----:B------:R-:W-:-:S03]  /*0bc0*/  HADD2.F32 R27, -RZ, R27.H0_H0 ;  /* 0x2000001bff1b7230 */ /* 0x000fc60000004100 */
[----:B------:R-:W-:Y:S01]  /*0bd0*/  FFMA R11, R11, R18, R8 ;  /* 0x000000120b0b7223 */ /* 0x000fe20000000008 */
[----:B------:R-:W-:Y:S02]  /*0be0*/  HADD2.F32 R9, -RZ, R9.H0_H0 ;  /* 0x20000009ff097230 */ /* 0x000fe40000004100 */
[----:B------:R-:W-:Y:S01]  /*0bf0*/  FADD R0, R0, R27 ;  /* 0x0000001b00007221 */ /* 0x000fe20000000000 */
[----:B------:R-:W-:Y:S01]  /*0c00*/  HADD2.F32 R19, -RZ, R19.H0_H0 ;  /* 0x20000013ff137230 */ /* 0x000fe20000004100 */
[----:B------:R-:W-:Y:S02]  /*0c10*/  FSEL R8, R11, R8, !P0 ;  /* 0x000000080b087208 */ /* 0x000fe40004000000 */
[----:B------:R-:W-:Y:S02]  /*0c20*/  FADD R9, R9, R0 ;  /* 0x0000000009097221 */ /* 0x000fe40000000000 */
[----:B------:R-:W-:Y:S01]  /*0c30*/  FMUL R20, R19, R20 ;  /* 0x0000001413147220 */ /* 0x000fe20000400000 */
[----:B------:R-:W-:-:S02]  /*0c40*/  PLOP3.LUT P0, PT, PT, PT, PT, 0x8, 0x0 ;  /* 0x000000000000781c */ /* 0x000fc40003f0e170 */
[----:B------:R-:W-:Y:S01]  /*0c50*/  IADD3 R27, R7, 0x4000, RZ ;  /* 0x00004000071b7810 */ /* 0x000fe20007ffe0ff */
[----:B------:R-:W-:-:S10]  /*0c60*/  @!P1 FFMA R8, R9, R20, R8 ;  /* 0x0000001409089223 */ /* 0x000fd40000000008 */
.L_x_3:
[----:B------:R-:W-:-:S13]  /*0c70*/  ISETP.LT.OR P0, PT, R6, R4, P0 ;  /* 0x000000040600720c */ /* 0x000fda0000701670 */
[----:B------:R-:W-:Y:S05]  /*0c80*/  @!P0 BRA `(.L_x_0) ;  /* 0x0000000000788947 */ /* 0x000fea0003800000 */
[----:B------:R-:W1:Y:S01]  /*0c90*/  LDC.64 R16, c[0x0][0x210] ;  /* 0x00008400ff107b82 */ /* 0x000e620000000a00 */
[----:B------:R-:W-:Y:S02]  /*0ca0*/  IADD3 R19, R5, R6, RZ ;  /* 0x0000000605137210 */ /* 0x000fe40007ffe0ff */
[----:B------:R-:W-:Y:S02]  /*0cb0*/  PRMT R0, RZ, 0x7610, R0 ;  /* 0x00007610ff007816 */ /* 0x000fe40000000000 */
[----:B------:R-:W-:-:S03]  /*0cc0*/  ISETP.GE.AND P0, PT, R19, R4, PT ;  /* 0x000000041300720c */ /* 0x000fc60003f06270 */
[----:B------:R-:W2:Y:S08]  /*0cd0*/  LDC.64 R14, c[0x0][0x218] ;  /* 0x00008600ff0e7b82 */ /* 0x000eb00000000a00 */
[----:B------:R-:W3:Y:S08]  /*0ce0*/  LDC.64 R12, c[0x0][0x228] ;  /* 0x00008a00ff0c7b82 */ /* 0x000ef00000000a00 */
[----:B------:R-:W4:Y:S01]  /*0cf0*/  LDC.64 R10, c[0x0][0x220] ;  /* 0x00008800ff0a7b82 */ /* 0x000f220000000a00 */
[----:B------:R-:W-:Y:S01]  /*0d00*/  PRMT R9, RZ, 0x7610, R9 ;  /* 0x00007610ff097816 */ /* 0x000fe20000000009 */
[----:B-1----:R-:W-:-:S06]  /*0d10*/  IMAD.WIDE R4, R27, 0x2, R16 ;  /* 0x000000021b047825 */ /* 0x002fcc00078e0210 */
[----:B------:R-:W1:Y:S01]  /*0d20*/  LDC.64 R6, c[0x0][0x230] ;  /* 0x00008c00ff067b82 */ /* 0x000e620000000a00 */
[C---:B--2---:R-:W-:Y:S01]  /*0d30*/  IMAD.WIDE R14, R27.reuse, 0x2, R14 ;  /* 0x000000021b0e7825 */ /* 0x044fe200078e020e */
[----:B------:R-:W-:Y:S01]  /*0d40*/  PRMT R17, RZ, 0x7610, R17 ;  /* 0x00007610ff117816 */ /* 0x000fe20000000011 */
[----:B------:R-:W-:Y:S01]  /*0d50*/  HFMA2.MMA R18, -RZ, RZ, 0, 0 ;  /* 0x00000000ff127435 */ /* 0x000fe200000001ff */
[----:B------:R-:W-:Y:S01]  /*0d60*/  PRMT R16, RZ, 0x7610, R16 ;  /* 0x00007610ff107816 */ /* 0x000fe20000000010 */
[----:B------:R-:W2:Y:S01]  /*0d70*/  @!P0 LDG.E.EF.U16 R0, desc[UR4][R4.64] ;  /* 0x0000000404008981 */ /* 0x000ea2000c0e1500 */
[----:B---3--:R-:W-:-:S03]  /*0d80*/  IMAD.WIDE R12, R27, 0x2, R12 ;  /* 0x000000021b0c7825 */ /* 0x008fc600078e020c */
[----:B------:R-:W3:Y:S04]  /*0d90*/  @!P0 LDG.E.EF.U16 R9, desc[UR4][R14.64] ;  /* 0x000000040e098981 */ /* 0x000ee8000c0e1500 */
[----:B------:R-:W5:Y:S01]  /*0da0*/  @!P0 LDG.E.EF.U16 R17, desc[UR4][R12.64] ;  /* 0x000000040c118981 */ /* 0x000f62000c0e1500 */
[----:B----4-:R-:W-:-:S05]  /*0db0*/  IMAD.WIDE R10, R27, 0x2, R10 ;  /* 0x000000021b0a7825 */ /* 0x010fca00078e020a */
[----:B------:R-:W4:Y:S01]  /*0dc0*/  @!P0 LDG.E.EF.U16 R16, desc[UR4][R10.64] ;  /* 0x000000040a108981 */ /* 0x000f22000c0e1500 */
[----:B-1----:R-:W-:-:S05]  /*0dd0*/  IMAD.WIDE R6, R19, 0x4, R6 ;  /* 0x0000000413067825 */ /* 0x002fca00078e0206 */
[----:B------:R-:W4:Y:S01]  /*0de0*/  @!P0 LDG.E.EL R18, desc[UR4][R6.64] ;  /* 0x0000000406128981 */ /* 0x000f22000c2e1900 */
[----:B--2---:R-:W-:Y:S02]  /*0df0*/  HADD2.F32 R0, -RZ, R0.H0_H0 ;  /* 0x20000000ff007230 */ /* 0x004fe40000004100 */
[----:B---3--:R-:W-:Y:S02]  /*0e00*/  HADD2.F32 R9, -RZ, R9.H0_H0 ;  /* 0x20000009ff097230 */ /* 0x008fe40000004100 */
[----:B-----5:R-:W-:-:S03]  /*0e10*/  HADD2.F32 R17, -RZ, R17.H0_H0 ;  /* 0x20000011ff117230 */ /* 0x020fc60000004100 */
[----:B------:R-:W-:Y:S01]  /*0e20*/  FADD R0, R0, R9 ;  /* 0x0000000900007221 */ /* 0x000fe20000000000 */
[----:B----4-:R-:W-:-:S05]  /*0e30*/  HADD2.F32 R5, -RZ, R16.H0_H0 ;  /* 0x20000010ff057230 */ /* 0x010fca0000004100 */
[----:B------:R-:W-:Y:S01]  /*0e40*/  FADD R5, R0, R5 ;  /* 0x0000000500057221 */ /* 0x000fe20000000000 */
[----:B------:R-:W-:-:S04]  /*0e50*/  FMUL R4, R17, R18 ;  /* 0x0000001211047220 */ /* 0x000fc80000400000 */
[----:B------:R-:W-:-:S07]  /*0e60*/  @!P0 FFMA R8, R5, R4, R8 ;  /* 0x0000000405088223 */ /* 0x000fce0000000008 */
.L_x_0:
[----:B------:R-:W3:Y:S01]  /*0e70*/  SHFL.BFLY PT, R5, R8, 0x2, 0x1f ;  /* 0x0c401f0008057f89 */ /* 0x000ee200000e0000 */
[----:B--2---:R-:W-:Y:S01]  /*0e80*/  LOP3.LUT P0, RZ, R3, 0x3f, RZ, 0xc0, !PT ;  /* 0x0000003f03ff7812 */ /* 0x004fe2000780c0ff */
[----:B---3--:R-:W-:Y:S02]  /*0e90*/  FADD R0, R5, R8 ;  /* 0x0000000805007221 */ /* 0x008fe40000000000 */
[----:B------:R-:W2:Y:S03]  /*0ea0*/  LDC.64 R4, c[0x0][0x238] ;  /* 0x00008e00ff047b82 */ /* 0x000ea60000000a00 */
[----:B------:R-:W3:Y:S02]  /*0eb0*/  SHFL.BFLY PT, R7, R0, 0x1, 0x1f ;  /* 0x0c201f0000077f89 */ /* 0x000ee400000e0000 */
[----:B---3--:R-:W-:-:S05]  /*0ec0*/  FADD R7, R0, R7 ;  /* 0x0000000700077221 */ /* 0x008fca0000000000 */
[----:B--2---:R-:W-:Y:S05]  /*0ed0*/  @P0 EXIT ;  /* 0x000000000000094d */ /* 0x004fea0003800000 */
[----:B------:R-:W-:Y:S01]  /*0ee0*/  F2FP.F16.F32.PACK_AB R7, RZ, R7 ;  /* 0x00000007ff07723e */ /* 0x000fe200000000ff */
[----:B-1----:R-:W-:-:S05]  /*0ef0*/  IMAD.WIDE R2, R2, 0x2, R4 ;  /* 0x0000000202027825 */ /* 0x002fca00078e0204 */
[----:B------:R-:W-:Y:S01]  /*0f00*/  STG.E.U16 desc[UR4][R2.64], R7 ;  /* 0x0000000702007986 */ /* 0x000fe2000c101504 */
[----:B------:R-:W-:Y:S05]  /*0f10*/  EXIT ;  /* 0x000000000000794d */ /* 0x000fea0003800000 */
.L_x_4:
[----:B------:R-:W-:-:S00]  /*0f20*/  BRA `(.L_x_4) ;  /* 0xfffffffc00fc7947 */ /* 0x000fc0000383ffff */
[----:B------:R-:W-:-:S00]  /*0f30*/  NOP ;  /* 0x0000000000007918 */ /* 0x000fc00000000000 */
        /* <DEDUP_REMOVED lines=12> */
.L_x_5:


//--------------------- .nv.constant0.triton_red_fused__to_copy_add_mul_sum_11 --------------------------
	.section	.nv.constant0.triton_red_fused__to_copy_add_mul_sum_11,"a",@progbits
	.sectionflags	@""
	.align	4
.nv.constant0.triton_red_fused__to_copy_add_mul_sum_11:
	.zero		592
